	.headerflags	@"EF_CUDA_TEXMODE_UNIFIED EF_CUDA_64BIT_ADDRESS EF_CUDA_ACCELERATORS EF_CUDA_SM90 EF_CUDA_VIRTUAL_SM(EF_CUDA_SM90)"
	.elftype	@"ET_EXEC"


//--------------------- .nv.info                  --------------------------
	.section	.nv.info,"",@"SHT_CUDA_INFO"
	.align	4


	//----- nvinfo : EIATTR_REGCOUNT
	.align		4
        /*0000*/ 	.byte	0x04, 0x2f
        /*0002*/ 	.short	(.L_3 - .L_2)
	.align		4
.L_2:
        /*0004*/ 	.word	index@(triton_poi_fused_cat_3)
        /*0008*/ 	.word	0x00000028


	//----- nvinfo : EIATTR_MIN_STACK_SIZE
	.align		4
.L_3:
        /*000c*/ 	.byte	0x04, 0x12
        /*000e*/ 	.short	(.L_5 - .L_4)
	.align		4
.L_4:
        /*0010*/ 	.word	index@(triton_poi_fused_cat_3)
        /*0014*/ 	.word	0x00000000


	//----- nvinfo : EIATTR_FRAME_SIZE
	.align		4
.L_5:
        /*0018*/ 	.byte	0x04, 0x11
        /*001a*/ 	.short	(.L_7 - .L_6)
	.align		4
.L_6:
        /*001c*/ 	.word	index@(triton_poi_fused_cat_3)
        /*0020*/ 	.word	0x00000000


	//----- nvinfo : EIATTR_MIN_STACK_SIZE
	.align		4
.L_7:
        /*0024*/ 	.byte	0x04, 0x12
        /*0026*/ 	.short	(.L_9 - .L_8)
	.align		4
.L_8:
        /*0028*/ 	.word	index@(triton_poi_fused_cat_3)
        /*002c*/ 	.word	0x00000000
.L_9:


//--------------------- .nv.info.triton_poi_fused_cat_3 --------------------------
	.section	.nv.info.triton_poi_fused_cat_3,"",@"SHT_CUDA_INFO"
	.sectionflags	@""
	.align	4


	//----- nvinfo : EIATTR_CUDA_API_VERSION
	.align		4
        /*0000*/ 	.byte	0x04, 0x37
        /*0002*/ 	.short	(.L_11 - .L_10)
.L_10:
        /*0004*/ 	.word	0x0000007c


	//----- nvinfo : EIATTR_KPARAM_INFO
	.align		4
.L_11:
        /*0008*/ 	.byte	0x04, 0x17
        /*000a*/ 	.short	(.L_13 - .L_12)
.L_12:
        /*000c*/ 	.word	0x00000000
        /*0010*/ 	.short	0x0007
        /*0012*/ 	.short	0x0038
        /*0014*/ 	.byte	0x00, 0xf0, 0x11, 0x00


	//----- nvinfo : EIATTR_KPARAM_INFO
	.align		4
.L_13:
        /*0018*/ 	.byte	0x04, 0x17
        /*001a*/ 	.short	(.L_15 - .L_14)
.L_14:
        /*001c*/ 	.word	0x00000000
        /*0020*/ 	.short	0x0006
        /*0022*/ 	.short	0x0030
        /*0024*/ 	.byte	0x00, 0xf4, 0x21, 0x00


	//----- nvinfo : EIATTR_KPARAM_INFO
	.align		4
.L_15:
        /*0028*/ 	.byte	0x04, 0x17
        /*002a*/ 	.short	(.L_17 - .L_16)
.L_16:
        /*002c*/ 	.word	0x00000000
        /*0030*/ 	.short	0x0005
        /*0032*/ 	.short	0x0028
        /*0034*/ 	.byte	0x00, 0xf4, 0x21, 0x00


	//----- nvinfo : EIATTR_KPARAM_INFO
	.align		4
.L_17:
        /*0038*/ 	.byte	0x04, 0x17
        /*003a*/ 	.short	(.L_19 - .L_18)
.L_18:
        /*003c*/ 	.word	0x00000000
        /*0040*/ 	.short	0x0004
        /*0042*/ 	.short	0x0020
        /*0044*/ 	.byte	0x00, 0xf4, 0x21, 0x00


	//----- nvinfo : EIATTR_KPARAM_INFO
	.align		4
.L_19:
        /*0048*/ 	.byte	0x04, 0x17
        /*004a*/ 	.short	(.L_21 - .L_20)
.L_20:
        /*004c*/ 	.word	0x00000000
        /*0050*/ 	.short	0x0003
        /*0052*/ 	.short	0x0018
        /*0054*/ 	.byte	0x00, 0xf4, 0x21, 0x00


	//----- nvinfo : EIATTR_KPARAM_INFO
	.align		4
.L_21:
        /*0058*/ 	.byte	0x04, 0x17
        /*005a*/ 	.short	(.L_23 - .L_22)
.L_22:
        /*005c*/ 	.word	0x00000000
        /*0060*/ 	.short	0x0002
        /*0062*/ 	.short	0x0010
        /*0064*/ 	.byte	0x00, 0xf4, 0x21, 0x00


	//----- nvinfo : EIATTR_KPARAM_INFO
	.align		4
.L_23:
        /*0068*/ 	.byte	0x04, 0x17
        /*006a*/ 	.short	(.L_25 - .L_24)
.L_24:
        /*006c*/ 	.word	0x00000000
        /*0070*/ 	.short	0x0001
        /*0072*/ 	.short	0x0008
        /*0074*/ 	.byte	0x00, 0xf4, 0x21, 0x00


	//----- nvinfo : EIATTR_KPARAM_INFO
	.align		4
.L_25:
        /*0078*/ 	.byte	0x04, 0x17
        /*007a*/ 	.short	(.L_27 - .L_26)
.L_26:
        /*007c*/ 	.word	0x00000000
        /*0080*/ 	.short	0x0000
        /*0082*/ 	.short	0x0000
        /*0084*/ 	.byte	0x00, 0xf4, 0x21, 0x00


	//----- nvinfo : EIATTR_SPARSE_MMA_MASK
	.align		4
.L_27:
        /*0088*/ 	.byte	0x03, 0x50
        /*008a*/ 	.short	0x0000


	//----- nvinfo : EIATTR_MAXREG_COUNT
	.align		4
        /*008c*/ 	.byte	0x03, 0x1b
        /*008e*/ 	.short	0x00ff


	//----- nvinfo : EIATTR_EXIT_INSTR_OFFSETS
	.align		4
        /*0090*/ 	.byte	0x04, 0x1c
        /*0092*/ 	.short	(.L_29 - .L_28)


	//   ....[0]....
.L_28:
        /*0094*/ 	.word	0x00001480


	//----- nvinfo : EIATTR_REQNTID
	.align		4
.L_29:
        /*0098*/ 	.byte	0x04, 0x10
        /*009a*/ 	.short	(.L_31 - .L_30)
.L_30:
        /*009c*/ 	.word	0x00000080
        /*00a0*/ 	.word	0x00000001
        /*00a4*/ 	.word	0x00000001


	//----- nvinfo : EIATTR_CBANK_PARAM_SIZE
	.align		4
.L_31:
        /*00a8*/ 	.byte	0x03, 0x19
        /*00aa*/ 	.short	0x003c


	//----- nvinfo : EIATTR_PARAM_CBANK
	.align		4
        /*00ac*/ 	.byte	0x04, 0x0a
        /*00ae*/ 	.short	(.L_33 - .L_32)
	.align		4
.L_32:
        /*00b0*/ 	.word	index@(.nv.constant0.triton_poi_fused_cat_3)
        /*00b4*/ 	.short	0x0210
        /*00b6*/ 	.short	0x003c


	//----- nvinfo : EIATTR_SW_WAR
	.align		4
.L_33:
        /*00b8*/ 	.byte	0x04, 0x36
        /*00ba*/ 	.short	(.L_35 - .L_34)
.L_34:
        /*00bc*/ 	.word	0x00000008
.L_35:


//--------------------- .nv.callgraph             --------------------------
	.section	.nv.callgraph,"",@"SHT_CUDA_CALLGRAPH"
	.align	4
	.sectionentsize	8
	.align		4
        /*0000*/ 	.word	0x00000000
	.align		4
        /*0004*/ 	.word	0xffffffff
	.align		4
        /*0008*/ 	.word	0x00000000
	.align		4
        /*000c*/ 	.word	0xfffffffe
	.align		4
        /*0010*/ 	.word	0x00000000
	.align		4
        /*0014*/ 	.word	0xfffffffd
	.align		4
        /*0018*/ 	.word	0x00000000
	.align		4
        /*001c*/ 	.word	0xfffffffc


//--------------------- .nv.constant4             --------------------------
	.section	.nv.constant4,"a",@progbits
	.align	8
	.align		8
.nv.constant4:
        /*0000*/ 	.dword	_$_str
	.align		8
        /*0008*/ 	.dword	_$_str_$_2


//--------------------- .text.triton_poi_fused_cat_3 --------------------------
	.section	.text.triton_poi_fused_cat_3,"ax",@progbits
	.align	128
        .global         triton_poi_fused_cat_3
        .type           triton_poi_fused_cat_3,@function
        .size           triton_poi_fused_cat_3,(.L_x_1 - triton_poi_fused_cat_3)
        .other          triton_poi_fused_cat_3,@"STO_CUDA_ENTRY STV_DEFAULT"
triton_poi_fused_cat_3:
.text.triton_poi_fused_cat_3:
[----:B------:R-:W-:Y:S01]  /*0000*/  LDC R1, c[0x0][0x28] ;  /* 0x00000a00ff017b82 */ /* 0x000fe20000000800 */
[----:B------:R-:W1:Y:S07]  /*0010*/  S2R R0, SR_TID.X ;  /* 0x0000000000007919 */ /* 0x000e6e0000002100 */
[----:B------:R-:W2:Y:S01]  /*0020*/  LDC.64 R4, c[0x0][0x220] ;  /* 0x00008800ff047b82 */ /* 0x000ea20000000a00 */
[----:B------:R-:W-:Y:S01]  /*0030*/  IMAD.MOV.U32 R22, RZ, RZ, RZ ;  /* 0x000000ffff167224 */ /* 0x000fe200078e00ff */
[----:B------:R-:W-:Y:S01]  /*0040*/  ULDC.64 UR4, c[0x0][0x208] ;  /* 0x0000820000047ab9 */ /* 0x000fe20000000a00 */
[----:B------:R-:W3:Y:S01]  /*0050*/  S2R R3, SR_CTAID.X ;  /* 0x0000000000037919 */ /* 0x000ee20000002500 */
[----:B------:R-:W-:-:S02]  /*0060*/  IMAD.MOV.U32 R2, RZ, RZ, RZ ;  /* 0x000000ffff027224 */ /* 0x000fc400078e00ff */
[----:B------:R-:W-:Y:S02]  /*0070*/  IMAD.MOV.U32 R29, RZ, RZ, RZ ;  /* 0x000000ffff1d7224 */ /* 0x000fe400078e00ff */
[----:B------:R-:W-:Y:S01]  /*0080*/  IMAD.MOV.U32 R24, RZ, RZ, RZ ;  /* 0x000000ffff187224 */ /* 0x000fe200078e00ff */
[----:B------:R-:W-:Y:S01]  /*0090*/  CS2R R30, SRZ ;  /* 0x00000000001e7805 */ /* 0x000fe2000001ff00 */
[----:B------:R-:W4:Y:S01]  /*00a0*/  LDC.64 R20, c[0x0][0x210] ;  /* 0x00008400ff147b82 */ /* 0x000f220000000a00 */
[----:B------:R-:W-:Y:S02]  /*00b0*/  CS2R R12, SRZ ;  /* 0x00000000000c7805 */ /* 0x000fe4000001ff00 */
[----:B------:R-:W-:Y:S02]  /*00c0*/  CS2R R14, SRZ ;  /* 0x00000000000e7805 */ /* 0x000fe4000001ff00 */
[----:B------:R-:W-:Y:S01]  /*00d0*/  CS2R R18, SRZ ;  /* 0x0000000000127805 */ /* 0x000fe2000001ff00 */
[----:B------:R-:W-:Y:S01]  /*00e0*/  IMAD.MOV.U32 R17, RZ, RZ, RZ ;  /* 0x000000ffff117224 */ /* 0x000fe200078e00ff */
[----:B------:R-:W-:Y:S01]  /*00f0*/  ULDC.64 UR6, c[0x0][0x238] ;  /* 0x00008e0000067ab9 */ /* 0x000fe20000000a00 */
[----:B-1----:R-:W-:Y:S01]  /*0100*/  IMAD.SHL.U32 R0, R0, 0x4, RZ ;  /* 0x0000000400007824 */ /* 0x002fe200078e00ff */
[----:B---3--:R-:W-:-:S04]  /*0110*/  SHF.R.S32.HI R25, RZ, 0x15, R3 ;  /* 0x00000015ff197819 */ /* 0x008fc80000011403 */
[----:B------:R-:W-:Y:S02]  /*0120*/  LOP3.LUT R0, R0, 0x1fc, RZ, 0xc0, !PT ;  /* 0x000001fc00007812 */ /* 0x000fe400078ec0ff */
[----:B------:R-:W-:-:S03]  /*0130*/  SGXT R25, R25, 0x1 ;  /* 0x000000011919781a */ /* 0x000fc60000000200 */
[----:B------:R-:W-:-:S04]  /*0140*/  IMAD R3, R3, 0x400, R0 ;  /* 0x0000040003037824 */ /* 0x000fc800078e0200 */
[----:B------:R-:W-:Y:S01]  /*0150*/  VIADD R26, R3, 0x200 ;  /* 0x00000200031a7836 */ /* 0x000fe20000000000 */
[----:B------:R-:W-:-:S04]  /*0160*/  LEA.HI R28, R25, R3, RZ, 0xc ;  /* 0x00000003191c7211 */ /* 0x000fc800078f60ff */
[----:B------:R-:W-:Y:S02]  /*0170*/  SHF.R.S32.HI R27, RZ, 0xc, R28 ;  /* 0x0000000cff1b7819 */ /* 0x000fe4000001141c */
[----:B------:R-:W-:-:S03]  /*0180*/  LEA.HI R25, R25, R26, RZ, 0xc ;  /* 0x0000001a19197211 */ /* 0x000fc600078f60ff */
[----:B------:R-:W-:Y:S01]  /*0190*/  IMAD.HI R0, R27, 0x2aaaaaab, RZ ;  /* 0x2aaaaaab1b007827 */ /* 0x000fe200078e02ff */
[----:B------:R-:W-:-:S04]  /*01a0*/  SHF.R.S32.HI R16, RZ, 0xc, R25 ;  /* 0x0000000cff107819 */ /* 0x000fc80000011419 */
[----:B------:R-:W-:-:S04]  /*01b0*/  SHF.R.U32.HI R7, RZ, 0x1f, R0 ;  /* 0x0000001fff077819 */ /* 0x000fc80000011600 */
[----:B------:R-:W-:-:S05]  /*01c0*/  LEA.HI R0, R0, R7, RZ, 0x1e ;  /* 0x0000000700007211 */ /* 0x000fca00078ff0ff */
[----:B------:R-:W-:Y:S02]  /*01d0*/  IMAD R27, R0, -0x18, R27 ;  /* 0xffffffe8001b7824 */ /* 0x000fe400078e021b */
[----:B------:R-:W-:-:S03]  /*01e0*/  IMAD.HI R0, R16, 0x2aaaaaab, RZ ;  /* 0x2aaaaaab10007827 */ /* 0x000fc600078e02ff */
[C---:B------:R-:W-:Y:S01]  /*01f0*/  ISETP.GE.AND P1, PT, R27.reuse, 0xc, PT ;  /* 0x0000000c1b00780c */ /* 0x040fe20003f26270 */
[----:B--2---:R-:W-:Y:S01]  /*0200*/  IMAD.WIDE R8, R27, 0x4, R4 ;  /* 0x000000041b087825 */ /* 0x004fe200078e0204 */
[----:B------:R-:W-:-:S04]  /*0210*/  SHF.R.U32.HI R7, RZ, 0x1f, R0 ;  /* 0x0000001fff077819 */ /* 0x000fc80000011600 */
[----:B------:R-:W-:-:S07]  /*0220*/  LEA.HI R7, R0, R7, RZ, 0x1e ;  /* 0x0000000700077211 */ /* 0x000fce00078ff0ff */
[----:B------:R-:W2:Y:S04]  /*0230*/  @!P1 LDG.E.EL R22, desc[UR4][R8.64] ;  /* 0x0000000408169981 */ /* 0x000ea8000c2e1900 */
[----:B------:R-:W3:Y:S01]  /*0240*/  @!P1 LDG.E.EL R2, desc[UR4][R8.64] ;  /* 0x0000000408029981 */ /* 0x000ee2000c2e1900 */
[----:B------:R-:W-:-:S03]  /*0250*/  IMAD R16, R7, -0x18, R16 ;  /* 0xffffffe807107824 */ /* 0x000fc600078e0210 */
[----:B------:R-:W5:Y:S02]  /*0260*/  @!P1 LDG.E.EL R29, desc[UR4][R8.64] ;  /* 0x00000004081d9981 */ /* 0x000f64000c2e1900 */
[C---:B------:R-:W-:Y:S02]  /*0270*/  ISETP.GE.AND P0, PT, R16.reuse, 0xc, PT ;  /* 0x0000000c1000780c */ /* 0x040fe40003f06270 */
[----:B------:R1:W5:Y:S01]  /*0280*/  @!P1 LDG.E.EL R24, desc[UR4][R8.64] ;  /* 0x0000000408189981 */ /* 0x000362000c2e1900 */
[----:B------:R-:W-:Y:S02]  /*0290*/  IMAD.MOV.U32 R0, RZ, RZ, RZ ;  /* 0x000000ffff007224 */ /* 0x000fe400078e00ff */
[----:B------:R-:W-:Y:S02]  /*02a0*/  IMAD.WIDE R10, R16, 0x4, R4 ;  /* 0x00000004100a7825 */ /* 0x000fe400078e0204 */
[----:B------:R-:W4:Y:S06]  /*02b0*/  LDC.64 R4, c[0x0][0x218] ;  /* 0x00008600ff047b82 */ /* 0x000f2c0000000a00 */
[----:B------:R-:W5:Y:S04]  /*02c0*/  @!P0 LDG.E.EL R0, desc[UR4][R10.64] ;  /* 0x000000040a008981 */ /* 0x000f68000c2e1900 */
[----:B------:R-:W5:Y:S01]  /*02d0*/  @!P0 LDG.E.EL R30, desc[UR4][R10.64] ;  /* 0x000000040a1e8981 */ /* 0x000f62000c2e1900 */
[----:B------:R-:W-:-:S03]  /*02e0*/  IMAD.MOV.U32 R7, RZ, RZ, RZ ;  /* 0x000000ffff077224 */ /* 0x000fc600078e00ff */
[----:B------:R-:W5:Y:S04]  /*02f0*/  @!P0 LDG.E.EL R31, desc[UR4][R10.64] ;  /* 0x000000040a1f8981 */ /* 0x000f68000c2e1900 */
[----:B------:R4:W5:Y:S01]  /*0300*/  @!P0 LDG.E.EL R7, desc[UR4][R10.64] ;  /* 0x000000040a078981 */ /* 0x000962000c2e1900 */
[----:B------:R-:W-:-:S05]  /*0310*/  IMAD.HI R6, R3, 0x2aaaaaab, RZ ;  /* 0x2aaaaaab03067827 */ /* 0x000fca00078e02ff */
[----:B-1----:R-:W-:-:S04]  /*0320*/  SHF.R.U32.HI R9, RZ, 0x1f, R6 ;  /* 0x0000001fff097819 */ /* 0x002fc80000011606 */
[----:B------:R-:W-:-:S05]  /*0330*/  LEA.HI.SX32 R6, R6, R9, 0x12 ;  /* 0x0000000906067211 */ /* 0x000fca00078f92ff */
[C---:B------:R-:W-:Y:S02]  /*0340*/  IMAD R8, R6.reuse, -0x18000, R3 ;  /* 0xfffe800006087824 */ /* 0x040fe400078e0203 */
[----:B------:R-:W-:Y:S02]  /*0350*/  IMAD R9, R6, 0xc000, RZ ;  /* 0x0000c00006097824 */ /* 0x000fe400078e02ff */
[----:B------:R-:W-:Y:S02]  /*0360*/  IMAD.MOV.U32 R6, RZ, RZ, RZ ;  /* 0x000000ffff067224 */ /* 0x000fe400078e00ff */
[----:B------:R-:W-:Y:S02]  /*0370*/  IMAD.IADD R9, R8, 0x1, R9 ;  /* 0x0000000108097824 */ /* 0x000fe400078e0209 */
[----:B0---4-:R-:W-:-:S04]  /*0380*/  IMAD.WIDE R10, R27, 0x4, R4 ;  /* 0x000000041b0a7825 */ /* 0x011fc800078e0204 */
[----:B------:R-:W-:Y:S01]  /*0390*/  IMAD.WIDE R8, R9, 0x4, R20 ;  /* 0x0000000409087825 */ /* 0x000fe200078e0214 */
[----:B------:R-:W4:Y:S04]  /*03a0*/  @!P1 LDG.E.EL R6, desc[UR4][R10.64] ;  /* 0x000000040a069981 */ /* 0x000f28000c2e1900 */
[----:B------:R0:W4:Y:S04]  /*03b0*/  @!P1 LDG.E.128 R12, desc[UR4][R8.64] ;  /* 0x00000004080c9981 */ /* 0x000128000c1e1d00 */
[----:B------:R-:W4:Y:S04]  /*03c0*/  @!P1 LDG.E.EL R18, desc[UR4][R10.64] ;  /* 0x000000040a129981 */ /* 0x000f28000c2e1900 */
[----:B------:R-:W4:Y:S04]  /*03d0*/  @!P1 LDG.E.EL R19, desc[UR4][R10.64] ;  /* 0x000000040a139981 */ /* 0x000f28000c2e1900 */
[----:B------:R1:W4:Y:S01]  /*03e0*/  @!P1 LDG.E.EL R17, desc[UR4][R10.64] ;  /* 0x000000040a119981 */ /* 0x000322000c2e1900 */
[----:B------:R-:W-:-:S05]  /*03f0*/  IMAD.HI R23, R26, 0x2aaaaaab, RZ ;  /* 0x2aaaaaab1a177827 */ /* 0x000fca00078e02ff */
[----:B------:R-:W-:-:S04]  /*0400*/  SHF.R.U32.HI R32, RZ, 0x1f, R23 ;  /* 0x0000001fff207819 */ /* 0x000fc80000011617 */
[----:B------:R-:W-:-:S05]  /*0410*/  LEA.HI.SX32 R23, R23, R32, 0x12 ;  /* 0x0000002017177211 */ /* 0x000fca00078f92ff */
[C---:B0-----:R-:W-:Y:S02]  /*0420*/  IMAD R8, R23.reuse, -0x18000, R26 ;  /* 0xfffe800017087824 */ /* 0x041fe400078e021a */
[----:B------:R-:W-:-:S04]  /*0430*/  IMAD R23, R23, 0xc000, RZ ;  /* 0x0000c00017177824 */ /* 0x000fc800078e02ff */
[----:B------:R-:W-:Y:S01]  /*0440*/  IMAD.IADD R23, R8, 0x1, R23 ;  /* 0x0000000108177824 */ /* 0x000fe200078e0217 */
[----:B------:R-:W-:Y:S02]  /*0450*/  CS2R R8, SRZ ;  /* 0x0000000000087805 */ /* 0x000fe4000001ff00 */
[----:B-1----:R-:W-:Y:S01]  /*0460*/  CS2R R10, SRZ ;  /* 0x00000000000a7805 */ /* 0x002fe2000001ff00 */
[----:B------:R-:W-:-:S04]  /*0470*/  IMAD.WIDE R20, R23, 0x4, R20 ;  /* 0x0000000417147825 */ /* 0x000fc800078e0214 */
[----:B------:R-:W-:Y:S01]  /*0480*/  IMAD.MOV.U32 R23, RZ, RZ, RZ ;  /* 0x000000ffff177224 */ /* 0x000fe200078e00ff */
[----:B------:R0:W4:Y:S01]  /*0490*/  @!P0 LDG.E.128 R8, desc[UR4][R20.64] ;  /* 0x0000000414088981 */ /* 0x000122000c1e1d00 */
[----:B------:R-:W-:-:S05]  /*04a0*/  IMAD.WIDE R4, R16, 0x4, R4 ;  /* 0x0000000410047825 */ /* 0x000fca00078e0204 */
[----:B------:R-:W4:Y:S01]  /*04b0*/  @!P0 LDG.E.EL R23, desc[UR4][R4.64] ;  /* 0x0000000404178981 */ /* 0x000f22000c2e1900 */
[----:B0-----:R-:W-:Y:S01]  /*04c0*/  IMAD.MOV.U32 R20, RZ, RZ, 0x3e800000 ;  /* 0x3e800000ff147424 */ /* 0x001fe200078e00ff */
[----:B------:R-:W-:-:S05]  /*04d0*/  LOP3.LUT R25, R25, 0xfffff000, RZ, 0xc0, !PT ;  /* 0xfffff00019197812 */ /* 0x000fca00078ec0ff */
[----:B------:R-:W-:Y:S01]  /*04e0*/  IMAD.IADD R26, R26, 0x1, -R25 ;  /* 0x000000011a1a7824 */ /* 0x000fe200078e0a19 */
[----:B--2---:R-:W-:Y:S02]  /*04f0*/  SEL R22, R22, RZ, !P1 ;  /* 0x000000ff16167207 */ /* 0x004fe40004800000 */
[----:B---3--:R-:W-:-:S03]  /*0500*/  SEL R32, R2, RZ, !P1 ;  /* 0x000000ff02207207 */ /* 0x008fc60004800000 */
[----:B------:R-:W-:Y:S01]  /*0510*/  FADD R2, R22, 9.9999997473787516356e-06 ;  /* 0x3727c5ac16027421 */ /* 0x000fe20000000000 */
[----:B-----5:R-:W-:-:S05]  /*0520*/  SEL R29, R29, RZ, !P1 ;  /* 0x000000ff1d1d7207 */ /* 0x020fca0004800000 */
[----:B------:R-:W0:Y:S01]  /*0530*/  MUFU.SQRT R2, R2 ;  /* 0x0000000200027308 */ /* 0x000e220000002000 */
[----:B------:R-:W-:Y:S01]  /*0540*/  FADD R33, R29, 9.9999997473787516356e-06 ;  /* 0x3727c5ac1d217421 */ /* 0x000fe20000000000 */
[----:B------:R-:W-:Y:S01]  /*0550*/  FADD R32, R32, 9.9999997473787516356e-06 ;  /* 0x3727c5ac20207421 */ /* 0x000fe20000000000 */
[----:B------:R-:W-:-:S05]  /*0560*/  SEL R24, R24, RZ, !P1 ;  /* 0x000000ff18187207 */ /* 0x000fca0004800000 */
[----:B------:R-:W1:Y:S01]  /*0570*/  MUFU.SQRT R33, R33 ;  /* 0x0000002100217308 */ /* 0x000e620000002000 */
[----:B------:R-:W-:-:S07]  /*0580*/  FADD R21, R24, 9.9999997473787516356e-06 ;  /* 0x3727c5ac18157421 */ /* 0x000fce0000000000 */
[----:B------:R-:W2:Y:S01]  /*0590*/  MUFU.SQRT R32, R32 ;  /* 0x0000002000207308 */ /* 0x000ea20000002000 */
[C---:B0-----:R-:W-:Y:S01]  /*05a0*/  FSETP.GT.AND P6, PT, R2.reuse, 8.50705917302346158658e+37, PT ;  /* 0x7e8000000200780b */ /* 0x041fe20003fc4000 */
[----:B------:R-:W-:Y:S02]  /*05b0*/  IMAD.MOV.U32 R22, RZ, RZ, RZ ;  /* 0x000000ffff167224 */ /* 0x000fe400078e00ff */
[----:B------:R-:W-:Y:S02]  /*05c0*/  IMAD.MOV.U32 R29, RZ, RZ, RZ ;  /* 0x000000ffff1d7224 */ /* 0x000fe400078e00ff */
[----:B------:R-:W-:Y:S01]  /*05d0*/  IMAD.MOV.U32 R24, RZ, RZ, RZ ;  /* 0x000000ffff187224 */ /* 0x000fe200078e00ff */
[----:B------:R-:W-:Y:S01]  /*05e0*/  FSETP.GEU.AND P5, PT, R2, 1.175494350822287508e-38, PT ;  /* 0x008000000200780b */ /* 0x000fe20003fae000 */
[----:B------:R-:W0:Y:S01]  /*05f0*/  MUFU.SQRT R21, R21 ;  /* 0x0000001500157308 */ /* 0x000e220000002000 */
[----:B-1----:R-:W-:Y:S01]  /*0600*/  FSETP.GT.AND P4, PT, R33, 8.50705917302346158658e+37, PT ;  /* 0x7e8000002100780b */ /* 0x002fe20003f84000 */
[----:B------:R-:W3:Y:S01]  /*0610*/  @!P0 LDG.E.EL R22, desc[UR4][R4.64] ;  /* 0x0000000404168981 */ /* 0x000ee2000c2e1900 */
[----:B------:R-:W-:-:S03]  /*0620*/  SEL R0, R0, RZ, !P0 ;  /* 0x000000ff00007207 */ /* 0x000fc60004000000 */
[----:B------:R-:W5:Y:S01]  /*0630*/  @!P0 LDG.E.EL R29, desc[UR4][R4.64] ;  /* 0x00000004041d8981 */ /* 0x000f62000c2e1900 */
[----:B--2---:R-:W-:Y:S01]  /*0640*/  FSETP.GT.AND P2, PT, R32, 8.50705917302346158658e+37, PT ;  /* 0x7e8000002000780b */ /* 0x004fe20003f44000 */
[----:B------:R-:W-:Y:S02]  /*0650*/  @P6 FMUL R2, R2, 0.25 ;  /* 0x3e80000002026820 */ /* 0x000fe40000400000 */
[----:B------:R1:W2:Y:S01]  /*0660*/  @!P0 LDG.E.EL R24, desc[UR4][R4.64] ;  /* 0x0000000404188981 */ /* 0x0002a2000c2e1900 */
[----:B------:R-:W-:Y:S01]  /*0670*/  FADD R0, R0, 9.9999997473787516356e-06 ;  /* 0x3727c5ac00007421 */ /* 0x000fe20000000000 */
[----:B-1----:R-:W-:Y:S02]  /*0680*/  FSEL R4, R20, 1, P6 ;  /* 0x3f80000014047808 */ /* 0x002fe40003000000 */
[C---:B------:R-:W-:Y:S01]  /*0690*/  FSETP.GEU.AND P6, PT, R33.reuse, 1.175494350822287508e-38, PT ;  /* 0x008000002100780b */ /* 0x040fe20003fce000 */
[----:B------:R-:W-:Y:S01]  /*06a0*/  @!P5 FMUL R2, R2, 16777216 ;  /* 0x4b8000000202d820 */ /* 0x000fe20000400000 */
[----:B------:R-:W-:Y:S01]  /*06b0*/  @P4 FMUL R33, R33, 0.25 ;  /* 0x3e80000021214820 */ /* 0x000fe20000400000 */
[----:B------:R-:W-:Y:S01]  /*06c0*/  @!P5 FMUL R4, R4, 16777216 ;  /* 0x4b8000000404d820 */ /* 0x000fe20000400000 */
[----:B0-----:R-:W-:Y:S01]  /*06d0*/  FSETP.GT.AND P5, PT, R21, 8.50705917302346158658e+37, PT ;  /* 0x7e8000001500780b */ /* 0x001fe20003fa4000 */
[----:B------:R-:W0:Y:S01]  /*06e0*/  MUFU.SQRT R0, R0 ;  /* 0x0000000000007308 */ /* 0x000e220000002000 */
[----:B------:R-:W-:-:S02]  /*06f0*/  SEL R30, R30, RZ, !P0 ;  /* 0x000000ff1e1e7207 */ /* 0x000fc40004000000 */
[C---:B------:R-:W-:Y:S01]  /*0700*/  FSETP.GEU.AND P3, PT, R32.reuse, 1.175494350822287508e-38, PT ;  /* 0x008000002000780b */ /* 0x040fe20003f6e000 */
[----:B------:R-:W-:Y:S01]  /*0710*/  @P2 FMUL R32, R32, 0.25 ;  /* 0x3e80000020202820 */ /* 0x000fe20000400000 */
[----:B------:R-:W-:Y:S02]  /*0720*/  FSEL R25, R20, 1, P2 ;  /* 0x3f80000014197808 */ /* 0x000fe40001000000 */
[----:B------:R-:W-:Y:S01]  /*0730*/  FSETP.GEU.AND P2, PT, R21, 1.175494350822287508e-38, PT ;  /* 0x008000001500780b */ /* 0x000fe20003f4e000 */
[----:B------:R-:W-:Y:S01]  /*0740*/  @!P6 FMUL R33, R33, 16777216 ;  /* 0x4b8000002121e820 */ /* 0x000fe20000400000 */
[----:B------:R-:W-:Y:S01]  /*0750*/  FADD R30, R30, 9.9999997473787516356e-06 ;  /* 0x3727c5ac1e1e7421 */ /* 0x000fe20000000000 */
[----:B------:R-:W-:Y:S02]  /*0760*/  SEL R31, R31, RZ, !P0 ;  /* 0x000000ff1f1f7207 */ /* 0x000fe40004000000 */
[----:B------:R-:W-:Y:S02]  /*0770*/  SEL R7, R7, RZ, !P0 ;  /* 0x000000ff07077207 */ /* 0x000fe40004000000 */
[----:B------:R-:W1:Y:S01]  /*0780*/  MUFU.RCP R33, R33 ;  /* 0x0000002100217308 */ /* 0x000e620000001000 */
[----:B------:R-:W-:Y:S01]  /*0790*/  FADD R31, R31, 9.9999997473787516356e-06 ;  /* 0x3727c5ac1f1f7421 */ /* 0x000fe20000000000 */
[----:B------:R-:W-:-:S06]  /*07a0*/  @P5 FMUL R21, R21, 0.25 ;  /* 0x3e80000015155820 */ /* 0x000fcc0000400000 */
[----:B------:R-:W1:Y:S01]  /*07b0*/  MUFU.SQRT R30, R30 ;  /* 0x0000001e001e7308 */ /* 0x000e620000002000 */
[----:B------:R-:W-:Y:S01]  /*07c0*/  @!P2 FMUL R21, R21, 16777216 ;  /* 0x4b8000001515a820 */ /* 0x000fe20000400000 */
[----:B------:R-:W-:-:S06]  /*07d0*/  @!P3 FMUL R32, R32, 16777216 ;  /* 0x4b8000002020b820 */ /* 0x000fcc0000400000 */
[----:B------:R1:W-:Y:S01]  /*07e0*/  MUFU.RCP R35, R2 ;  /* 0x0000000200237308 */ /* 0x0003e20000001000 */
[----:B------:R-:W-:Y:S01]  /*07f0*/  @!P3 FMUL R25, R25, 16777216 ;  /* 0x4b8000001919b820 */ /* 0x000fe20000400000 */
[----:B0-----:R-:W-:-:S06]  /*0800*/  FSETP.GEU.AND P3, PT, R0, 1.175494350822287508e-38, PT ;  /* 0x008000000000780b */ /* 0x001fcc0003f6e000 */
[----:B------:R0:W4:Y:S01]  /*0810*/  MUFU.SQRT R5, R31 ;  /* 0x0000001f00057308 */ /* 0x0001220000002000 */
[----:B-1----:R-:W-:Y:S02]  /*0820*/  FSEL R2, R20, 1, P4 ;  /* 0x3f80000014027808 */ /* 0x002fe40002000000 */
[----:B------:R-:W-:Y:S01]  /*0830*/  FSETP.GT.AND P4, PT, R0, 8.50705917302346158658e+37, PT ;  /* 0x7e8000000000780b */ /* 0x000fe20003f84000 */
[----:B0-----:R-:W-:Y:S02]  /*0840*/  FADD R31, R7, 9.9999997473787516356e-06 ;  /* 0x3727c5ac071f7421 */ /* 0x001fe40000000000 */
[----:B------:R-:W-:Y:S02]  /*0850*/  @!P6 FMUL R2, R2, 16777216 ;  /* 0x4b8000000202e820 */ /* 0x000fe40000400000 */
[----:B------:R-:W0:Y:S02]  /*0860*/  MUFU.RCP R21, R21 ;  /* 0x0000001500157308 */ /* 0x000e240000001000 */
[----:B------:R-:W-:Y:S01]  /*0870*/  FMUL R7, R33, R2 ;  /* 0x0000000221077220 */ /* 0x000fe20000400000 */
[----:B------:R-:W-:-:S05]  /*0880*/  FSEL R2, R20, 1, P5 ;  /* 0x3f80000014027808 */ /* 0x000fca0002800000 */
[----:B------:R-:W1:Y:S01]  /*0890*/  MUFU.SQRT R31, R31 ;  /* 0x0000001f001f7308 */ /* 0x000e620000002000 */
[----:B------:R-:W-:Y:S01]  /*08a0*/  FSETP.GT.AND P6, PT, R30, 8.50705917302346158658e+37, PT ;  /* 0x7e8000001e00780b */ /* 0x000fe20003fc4000 */
[----:B------:R-:W-:Y:S01]  /*08b0*/  @!P2 FMUL R2, R2, 16777216 ;  /* 0x4b8000000202a820 */ /* 0x000fe20000400000 */
[----:B------:R-:W-:Y:S01]  /*08c0*/  @P4 FMUL R0, R0, 0.25 ;  /* 0x3e80000000004820 */ /* 0x000fe20000400000 */
[C---:B----4-:R-:W-:Y:S02]  /*08d0*/  FSETP.GT.AND P2, PT, R5.reuse, 8.50705917302346158658e+37, PT ;  /* 0x7e8000000500780b */ /* 0x050fe40003f44000 */
[----:B------:R-:W-:Y:S01]  /*08e0*/  FSEL R33, R20, 1, P4 ;  /* 0x3f80000014217808 */ /* 0x000fe20002000000 */
[----:B------:R-:W-:Y:S01]  /*08f0*/  @!P3 FMUL R0, R0, 16777216 ;  /* 0x4b8000000000b820 */ /* 0x000fe20000400000 */
[----:B------:R-:W-:Y:S01]  /*0900*/  FSETP.GEU.AND P4, PT, R5, 1.175494350822287508e-38, PT ;  /* 0x008000000500780b */ /* 0x000fe20003f8e000 */
[----:B0-----:R-:W-:Y:S02]  /*0910*/  FMUL R21, R21, R2 ;  /* 0x0000000215157220 */ /* 0x001fe40000400000 */
[----:B------:R-:W-:Y:S01]  /*0920*/  @!P3 FMUL R33, R33, 16777216 ;  /* 0x4b8000002121b820 */ /* 0x000fe20000400000 */
[----:B------:R-:W0:Y:S01]  /*0930*/  MUFU.RCP R32, R32 ;  /* 0x0000002000207308 */ /* 0x000e220000001000 */
[----:B------:R-:W-:Y:S01]  /*0940*/  FMUL R35, R35, R4 ;  /* 0x0000000423237220 */ /* 0x000fe20000400000 */
[----:B-1----:R-:W-:-:S02]  /*0950*/  FSETP.GT.AND P3, PT, R31, 8.50705917302346158658e+37, PT ;  /* 0x7e8000001f00780b */ /* 0x002fc40003f64000 */
[C---:B------:R-:W-:Y:S01]  /*0960*/  FSETP.GEU.AND P5, PT, R30.reuse, 1.175494350822287508e-38, PT ;  /* 0x008000001e00780b */ /* 0x040fe20003fae000 */
[----:B------:R-:W-:-:S03]  /*0970*/  @P6 FMUL R30, R30, 0.25 ;  /* 0x3e8000001e1e6820 */ /* 0x000fc60000400000 */
[----:B------:R-:W1:Y:S01]  /*0980*/  MUFU.RCP R2, R0 ;  /* 0x0000000000027308 */ /* 0x000e620000001000 */
[----:B------:R-:W-:Y:S02]  /*0990*/  FSEL R4, R20, 1, P6 ;  /* 0x3f80000014047808 */ /* 0x000fe40003000000 */
[----:B------:R-:W-:Y:S01]  /*09a0*/  FSETP.GEU.AND P6, PT, R31, 1.175494350822287508e-38, PT ;  /* 0x008000001f00780b */ /* 0x000fe20003fce000 */
[----:B------:R-:W-:-:S04]  /*09b0*/  @P2 FMUL R5, R5, 0.25 ;  /* 0x3e80000005052820 */ /* 0x000fc80000400000 */
[----:B------:R-:W-:Y:S01]  /*09c0*/  @!P4 FMUL R5, R5, 16777216 ;  /* 0x4b8000000505c820 */ /* 0x000fe20000400000 */
[----:B------:R-:W-:Y:S01]  /*09d0*/  @P3 FMUL R31, R31, 0.25 ;  /* 0x3e8000001f1f3820 */ /* 0x000fe20000400000 */
[----:B0-----:R-:W-:-:S04]  /*09e0*/  FMUL R25, R32, R25 ;  /* 0x0000001920197220 */ /* 0x001fc80000400000 */
[----:B------:R-:W0:Y:S01]  /*09f0*/  MUFU.RCP R5, R5 ;  /* 0x0000000500057308 */ /* 0x000e220000001000 */
[----:B-1----:R-:W-:Y:S01]  /*0a00*/  FMUL R2, R2, R33 ;  /* 0x0000002102027220 */ /* 0x002fe20000400000 */
[----:B------:R-:W-:Y:S01]  /*0a10*/  @!P6 FMUL R31, R31, 16777216 ;  /* 0x4b8000001f1fe820 */ /* 0x000fe20000400000 */
[----:B------:R-:W1:Y:S01]  /*0a20*/  LDC.64 R32, c[0x0][0x228] ;  /* 0x00008a00ff207b82 */ /* 0x000e620000000a00 */
[----:B------:R-:W-:-:S04]  /*0a30*/  FSEL R0, R20, 1, P2 ;  /* 0x3f80000014007808 */ /* 0x000fc80001000000 */
[----:B------:R-:W4:Y:S01]  /*0a40*/  MUFU.RCP R31, R31 ;  /* 0x0000001f001f7308 */ /* 0x000f220000001000 */
[----:B------:R-:W-:Y:S01]  /*0a50*/  @!P4 FMUL R0, R0, 16777216 ;  /* 0x4b8000000000c820 */ /* 0x000fe20000400000 */
[----:B------:R-:W-:Y:S01]  /*0a60*/  FSEL R20, R20, 1, P3 ;  /* 0x3f80000014147808 */ /* 0x000fe20001800000 */
[----:B------:R-:W-:Y:S01]  /*0a70*/  @!P5 FMUL R30, R30, 16777216 ;  /* 0x4b8000001e1ed820 */ /* 0x000fe20000400000 */
[----:B------:R-:W-:Y:S01]  /*0a80*/  SEL R12, R12, RZ, !P1 ;  /* 0x000000ff0c0c7207 */ /* 0x000fe20004800000 */
[----:B0-----:R-:W-:Y:S01]  /*0a90*/  FMUL R0, R5, R0 ;  /* 0x0000000005007220 */ /* 0x001fe20000400000 */
[----:B------:R-:W-:Y:S01]  /*0aa0*/  SEL R5, R6, RZ, !P1 ;  /* 0x000000ff06057207 */ /* 0x000fe20004800000 */
[----:B------:R-:W-:Y:S01]  /*0ab0*/  @!P6 FMUL R20, R20, 16777216 ;  /* 0x4b8000001414e820 */ /* 0x000fe20000400000 */
[----:B------:R-:W-:Y:S02]  /*0ac0*/  SEL R13, R13, RZ, !P1 ;  /* 0x000000ff0d0d7207 */ /* 0x000fe40004800000 */
[----:B------:R-:W-:-:S02]  /*0ad0*/  SEL R15, R15, RZ, !P1 ;  /* 0x000000ff0f0f7207 */ /* 0x000fc40004800000 */
[----:B------:R-:W-:Y:S02]  /*0ae0*/  SEL R18, R18, RZ, !P1 ;  /* 0x000000ff12127207 */ /* 0x000fe40004800000 */
[----:B------:R-:W-:Y:S01]  /*0af0*/  SEL R6, R19, RZ, !P1 ;  /* 0x000000ff13067207 */ /* 0x000fe20004800000 */
[----:B------:R4:W0:Y:S01]  /*0b00*/  MUFU.RCP R37, R30 ;  /* 0x0000001e00257308 */ /* 0x0008220000001000 */
[----:B------:R-:W-:Y:S01]  /*0b10*/  FADD R34, R12, -R5 ;  /* 0x800000050c227221 */ /* 0x000fe20000000000 */
[----:B------:R-:W-:Y:S01]  /*0b20*/  FADD R36, R13, -R18 ;  /* 0x800000120d247221 */ /* 0x000fe20000000000 */
[----:B------:R-:W-:Y:S01]  /*0b30*/  CS2R R12, SRZ ;  /* 0x00000000000c7805 */ /* 0x000fe2000001ff00 */
[----:B------:R-:W-:Y:S01]  /*0b40*/  IMAD.MOV.U32 R5, RZ, RZ, RZ ;  /* 0x000000ffff057224 */ /* 0x000fe200078e00ff */
[----:B------:R-:W-:Y:S01]  /*0b50*/  SEL R14, R14, RZ, !P1 ;  /* 0x000000ff0e0e7207 */ /* 0x000fe20004800000 */
[----:B-1----:R-:W-:-:S04]  /*0b60*/  IMAD.WIDE R18, R27, 0x4, R32 ;  /* 0x000000041b127825 */ /* 0x002fc800078e0220 */
[----:B----4-:R-:W-:Y:S01]  /*0b70*/  FMUL R30, R31, R20 ;  /* 0x000000141f1e7220 */ /* 0x010fe20000400000 */
[----:B------:R-:W-:Y:S01]  /*0b80*/  FADD R20, R15, -R6 ;  /* 0x800000060f147221 */ /* 0x000fe20000000000 */
[----:B------:R-:W-:Y:S01]  /*0b90*/  IMAD.MOV.U32 R6, RZ, RZ, RZ ;  /* 0x000000ffff067224 */ /* 0x000fe200078e00ff */
[----:B------:R-:W-:Y:S01]  /*0ba0*/  SEL R17, R17, RZ, !P1 ;  /* 0x000000ff11117207 */ /* 0x000fe20004800000 */
[----:B------:R-:W4:Y:S01]  /*0bb0*/  @!P1 LDG.E.EL R13, desc[UR4][R18.64] ;  /* 0x00000004120d9981 */ /* 0x000f22000c2e1900 */
[----:B------:R-:W-:Y:S01]  /*0bc0*/  FMUL R21, R21, R20 ;  /* 0x0000001415157220 */ /* 0x000fe20000400000 */
[----:B------:R-:W-:Y:S02]  /*0bd0*/  IMAD.MOV.U32 R20, RZ, RZ, RZ ;  /* 0x000000ffff147224 */ /* 0x000fe400078e00ff */
[----:B------:R-:W4:Y:S01]  /*0be0*/  @!P1 LDG.E.EL R12, desc[UR4][R18.64] ;  /* 0x00000004120c9981 */ /* 0x000f22000c2e1900 */
[----:B------:R-:W-:Y:S01]  /*0bf0*/  FADD R14, R14, -R17 ;  /* 0x800000110e0e7221 */ /* 0x000fe20000000000 */
[----:B------:R-:W-:-:S02]  /*0c00*/  IMAD.MOV.U32 R17, RZ, RZ, RZ ;  /* 0x000000ffff117224 */ /* 0x000fc400078e00ff */
[----:B------:R-:W4:Y:S01]  /*0c10*/  @!P1 LDG.E.EL R6, desc[UR4][R18.64] ;  /* 0x0000000412069981 */ /* 0x000f22000c2e1900 */
[----:B------:R-:W-:-:S03]  /*0c20*/  IMAD.WIDE R32, R16, 0x4, R32 ;  /* 0x0000000410207825 */ /* 0x000fc600078e0220 */
[----:B------:R1:W4:Y:S04]  /*0c30*/  @!P1 LDG.E.EL R5, desc[UR4][R18.64] ;  /* 0x0000000412059981 */ /* 0x000328000c2e1900 */
[----:B------:R-:W4:Y:S04]  /*0c40*/  @!P0 LDG.E.EL R17, desc[UR4][R32.64] ;  /* 0x0000000420118981 */ /* 0x000f28000c2e1900 */
[----:B------:R-:W4:Y:S01]  /*0c50*/  @!P0 LDG.E.EL R20, desc[UR4][R32.64] ;  /* 0x0000000420148981 */ /* 0x000f22000c2e1900 */
[----:B-1----:R-:W-:-:S06]  /*0c60*/  CS2R R18, SRZ ;  /* 0x0000000000127805 */ /* 0x002fcc000001ff00 */
[----:B------:R-:W4:Y:S04]  /*0c70*/  @!P0 LDG.E.EL R19, desc[UR4][R32.64] ;  /* 0x0000000420138981 */ /* 0x000f28000c2e1900 */
[----:B------:R1:W4:Y:S02]  /*0c80*/  @!P0 LDG.E.EL R18, desc[UR4][R32.64] ;  /* 0x0000000420128981 */ /* 0x000324000c2e1900 */
[----:B-1----:R-:W1:Y:S01]  /*0c90*/  LDC.64 R32, c[0x0][0x230] ;  /* 0x00008c00ff207b82 */ /* 0x002e620000000a00 */
[----:B------:R-:W-:Y:S01]  /*0ca0*/  @!P5 FMUL R4, R4, 16777216 ;  /* 0x4b8000000404d820 */ /* 0x000fe20000400000 */
[----:B------:R-:W-:Y:S01]  /*0cb0*/  FMUL R7, R7, R14 ;  /* 0x0000000e07077220 */ /* 0x000fe20000400000 */
[----:B------:R-:W-:Y:S01]  /*0cc0*/  FMUL R14, R25, R36 ;  /* 0x00000024190e7220 */ /* 0x000fe20000400000 */
[----:B------:R-:W-:-:S02]  /*0cd0*/  IMAD.MOV.U32 R15, RZ, RZ, RZ ;  /* 0x000000ffff0f7224 */ /* 0x000fc400078e00ff */
[----:B0-----:R-:W-:Y:S01]  /*0ce0*/  FMUL R4, R37, R4 ;  /* 0x0000000425047220 */ /* 0x001fe20000400000 */
[----:B------:R-:W-:Y:S02]  /*0cf0*/  SEL R8, R8, RZ, !P0 ;  /* 0x000000ff08087207 */ /* 0x000fe40004000000 */
[----:B------:R-:W-:-:S05]  /*0d00*/  SEL R23, R23, RZ, !P0 ;  /* 0x000000ff17177207 */ /* 0x000fca0004000000 */
[----:B------:R-:W-:Y:S01]  /*0d10*/  FADD R23, R8, -R23 ;  /* 0x8000001708177221 */ /* 0x000fe20000000000 */
[----:B------:R-:W-:Y:S02]  /*0d20*/  IMAD.MOV.U32 R8, RZ, RZ, RZ ;  /* 0x000000ffff087224 */ /* 0x000fe400078e00ff */
[----:B-1----:R-:W-:-:S05]  /*0d30*/  IMAD.WIDE R36, R27, 0x4, R32 ;  /* 0x000000041b247825 */ /* 0x002fca00078e0220 */
[----:B------:R-:W4:Y:S04]  /*0d40*/  @!P1 LDG.E.EL R15, desc[UR4][R36.64] ;  /* 0x00000004240f9981 */ /* 0x000f28000c2e1900 */
[----:B------:R-:W4:Y:S01]  /*0d50*/  @!P1 LDG.E.EL R8, desc[UR4][R36.64] ;  /* 0x0000000424089981 */ /* 0x000f22000c2e1900 */
[----:B------:R-:W-:Y:S02]  /*0d60*/  SEL R9, R9, RZ, !P0 ;  /* 0x000000ff09097207 */ /* 0x000fe40004000000 */
[----:B------:R-:W-:Y:S01]  /*0d70*/  SEL R11, R11, RZ, !P0 ;  /* 0x000000ff0b0b7207 */ /* 0x000fe20004000000 */
[----:B------:R-:W-:Y:S01]  /*0d80*/  FMUL R35, R35, R34 ;  /* 0x0000002223237220 */ /* 0x000fe20000400000 */
[----:B------:R-:W-:Y:S01]  /*0d90*/  SEL R10, R10, RZ, !P0 ;  /* 0x000000ff0a0a7207 */ /* 0x000fe20004000000 */
[----:B------:R-:W-:-:S02]  /*0da0*/  IMAD.MOV.U32 R31, RZ, RZ, RZ ;  /* 0x000000ffff1f7224 */ /* 0x000fc400078e00ff */
[----:B------:R-:W-:Y:S01]  /*0db0*/  IMAD.MOV.U32 R34, RZ, RZ, RZ ;  /* 0x000000ffff227224 */ /* 0x000fe200078e00ff */
[----:B---3--:R-:W-:Y:S02]  /*0dc0*/  SEL R22, R22, RZ, !P0 ;  /* 0x000000ff16167207 */ /* 0x008fe40004000000 */
[----:B--2---:R-:W-:-:S03]  /*0dd0*/  SEL R24, R24, RZ, !P0 ;  /* 0x000000ff18187207 */ /* 0x004fc60004000000 */
[----:B------:R-:W-:Y:S01]  /*0de0*/  FADD R25, R9, -R22 ;  /* 0x8000001609197221 */ /* 0x000fe20000000000 */
[----:B------:R-:W-:Y:S02]  /*0df0*/  IMAD.MOV.U32 R22, RZ, RZ, RZ ;  /* 0x000000ffff167224 */ /* 0x000fe400078e00ff */
[----:B------:R-:W-:Y:S01]  /*0e00*/  FADD R9, R11, -R24 ;  /* 0x800000180b097221 */ /* 0x000fe20000000000 */
[----:B------:R-:W-:-:S03]  /*0e10*/  IMAD.MOV.U32 R24, RZ, RZ, RZ ;  /* 0x000000ffff187224 */ /* 0x000fc600078e00ff */
[----:B------:R-:W2:Y:S01]  /*0e20*/  @!P1 LDG.E.EL R22, desc[UR4][R36.64] ;  /* 0x0000000424169981 */ /* 0x000ea2000c2e1900 */
[----:B------:R-:W-:Y:S01]  /*0e30*/  FMUL R30, R30, R9 ;  /* 0x000000091e1e7220 */ /* 0x000fe20000400000 */
[----:B-----5:R-:W-:Y:S02]  /*0e40*/  SEL R29, R29, RZ, !P0 ;  /* 0x000000ff1d1d7207 */ /* 0x020fe40004000000 */
[----:B------:R4:W3:Y:S01]  /*0e50*/  @!P1 LDG.E.EL R24, desc[UR4][R36.64] ;  /* 0x0000000424189981 */ /* 0x0008e2000c2e1900 */
[----:B------:R-:W-:-:S04]  /*0e60*/  IMAD.HI R9, R3, 0x2aaaaaab, RZ ;  /* 0x2aaaaaab03097827 */ /* 0x000fc800078e02ff */
[----:B------:R-:W-:Y:S01]  /*0e70*/  FADD R29, R10, -R29 ;  /* 0x8000001d0a1d7221 */ /* 0x000fe20000000000 */
[----:B------:R-:W-:Y:S01]  /*0e80*/  IMAD.WIDE R10, R16, 0x4, R32 ;  /* 0x00000004100a7825 */ /* 0x000fe200078e0220 */
[----:B------:R-:W-:-:S04]  /*0e90*/  CS2R R32, SRZ ;  /* 0x0000000000207805 */ /* 0x000fc8000001ff00 */
[----:B------:R-:W5:Y:S04]  /*0ea0*/  @!P0 LDG.E.EL R31, desc[UR4][R10.64] ;  /* 0x000000040a1f8981 */ /* 0x000f68000c2e1900 */
[----:B------:R-:W2:Y:S04]  /*0eb0*/  @!P0 LDG.E.EL R32, desc[UR4][R10.64] ;  /* 0x000000040a208981 */ /* 0x000ea8000c2e1900 */
[----:B------:R-:W2:Y:S04]  /*0ec0*/  @!P0 LDG.E.EL R33, desc[UR4][R10.64] ;  /* 0x000000040a218981 */ /* 0x000ea8000c2e1900 */
[----:B------:R0:W2:Y:S01]  /*0ed0*/  @!P0 LDG.E.EL R34, desc[UR4][R10.64] ;  /* 0x000000040a228981 */ /* 0x0000a2000c2e1900 */
[----:B----4-:R-:W-:-:S02]  /*0ee0*/  SEL R36, R13, RZ, !P1 ;  /* 0x000000ff0d247207 */ /* 0x010fc40004800000 */
[----:B------:R-:W-:Y:S02]  /*0ef0*/  SEL R13, R12, RZ, !P1 ;  /* 0x000000ff0c0d7207 */ /* 0x000fe40004800000 */
[----:B------:R-:W-:-:S05]  /*0f00*/  SEL R15, R15, RZ, !P1 ;  /* 0x000000ff0f0f7207 */ /* 0x000fca0004800000 */
[----:B------:R-:W-:Y:S01]  /*0f10*/  FFMA R35, R36, R35, R15 ;  /* 0x0000002324237223 */ /* 0x000fe2000000000f */
[----:B------:R-:W-:Y:S01]  /*0f20*/  SHF.R.U32.HI R36, RZ, 0x1f, R9 ;  /* 0x0000001fff247819 */ /* 0x000fe20000011609 */
[----:B------:R-:W-:Y:S01]  /*0f30*/  VIADD R15, R3, 0x200 ;  /* 0x00000200030f7836 */ /* 0x000fe20000000000 */
[----:B------:R-:W-:Y:S02]  /*0f40*/  SEL R12, R8, RZ, !P1 ;  /* 0x000000ff080c7207 */ /* 0x000fe40004800000 */
[----:B------:R-:W-:Y:S02]  /*0f50*/  LEA.HI.SX32 R9, R9, R36, 0x12 ;  /* 0x0000002409097211 */ /* 0x000fe400078f92ff */
[----:B------:R-:W-:Y:S01]  /*0f60*/  LOP3.LUT R8, R28, 0xfffff000, RZ, 0xc0, !PT ;  /* 0xfffff0001c087812 */ /* 0x000fe200078ec0ff */
[----:B------:R-:W-:-:S04]  /*0f70*/  IMAD.HI R15, R15, 0x2aaaaaab, RZ ;  /* 0x2aaaaaab0f0f7827 */ /* 0x000fc800078e02ff */
[----:B------:R-:W-:Y:S01]  /*0f80*/  FFMA R28, R13, R14, R12 ;  /* 0x0000000e0d1c7223 */ /* 0x000fe2000000000c */
[----:B------:R-:W-:Y:S02]  /*0f90*/  IMAD.IADD R8, R3, 0x1, -R8 ;  /* 0x0000000103087824 */ /* 0x000fe400078e0a08 */
[----:B0-----:R-:W-:Y:S02]  /*0fa0*/  IMAD R10, R9, 0xc000, RZ ;  /* 0x0000c000090a7824 */ /* 0x001fe400078e02ff */
[----:B------:R-:W-:Y:S01]  /*0fb0*/  IMAD.SHL.U32 R9, R27, 0x1000, RZ ;  /* 0x000010001b097824 */ /* 0x000fe200078e00ff */
[----:B------:R-:W-:Y:S02]  /*0fc0*/  SHF.R.U32.HI R12, RZ, 0x1f, R15 ;  /* 0x0000001fff0c7819 */ /* 0x000fe4000001160f */
[----:B------:R-:W-:Y:S02]  /*0fd0*/  SHF.R.S32.HI R11, RZ, 0x1f, R8 ;  /* 0x0000001fff0b7819 */ /* 0x000fe40000011408 */
[----:B------:R-:W-:-:S02]  /*0fe0*/  IADD3 R8, P2, P3, R9, R8, R10 ;  /* 0x0000000809087210 */ /* 0x000fc40007b5e00a */
[----:B------:R-:W-:Y:S02]  /*0ff0*/  LEA.HI.SX32 R12, R15, R12, 0x12 ;  /* 0x0000000c0f0c7211 */ /* 0x000fe400078f92ff */
[----:B------:R-:W-:Y:S02]  /*1000*/  SHF.R.S32.HI R10, RZ, 0x1f, R10 ;  /* 0x0000001fff0a7819 */ /* 0x000fe4000001140a */
[----:B------:R-:W-:-:S04]  /*1010*/  SHF.R.S32.HI R9, RZ, 0x1f, R9 ;  /* 0x0000001fff097819 */ /* 0x000fc80000011409 */
[----:B------:R-:W-:Y:S01]  /*1020*/  IADD3.X R9, R9, R11, R10, P2, P3 ;  /* 0x0000000b09097210 */ /* 0x000fe200017e640a */
[----:B------:R-:W-:Y:S02]  /*1030*/  IMAD R10, R12, 0xc000, RZ ;  /* 0x0000c0000c0a7824 */ /* 0x000fe400078e02ff */
[----:B------:R-:W-:Y:S01]  /*1040*/  IMAD.SHL.U32 R11, R16, 0x1000, RZ ;  /* 0x00001000100b7824 */ /* 0x000fe200078e00ff */
[----:B------:R-:W-:Y:S02]  /*1050*/  ISETP.GT.AND P2, PT, R27, 0xb, PT ;  /* 0x0000000b1b00780c */ /* 0x000fe40003f44270 */
[----:B------:R-:W-:Y:S02]  /*1060*/  LEA R36, P3, R8, UR6, 0x2 ;  /* 0x0000000608247c11 */ /* 0x000fe4000f8610ff */
[----:B------:R-:W-:Y:S02]  /*1070*/  IADD3 R12, P4, P5, R11, R26, R10 ;  /* 0x0000001a0b0c7210 */ /* 0x000fe40007d9e00a */
[----:B------:R-:W-:-:S02]  /*1080*/  SHF.R.S32.HI R13, RZ, 0x1f, R26 ;  /* 0x0000001fff0d7819 */ /* 0x000fc4000001141a */
[----:B------:R-:W-:Y:S02]  /*1090*/  SHF.R.S32.HI R10, RZ, 0x1f, R10 ;  /* 0x0000001fff0a7819 */ /* 0x000fe4000001140a */
[----:B------:R-:W-:Y:S02]  /*10a0*/  SHF.R.S32.HI R11, RZ, 0x1f, R11 ;  /* 0x0000001fff0b7819 */ /* 0x000fe4000001140b */
[----:B------:R-:W-:Y:S02]  /*10b0*/  LEA.HI.X R37, R8, UR7, R9, 0x2, P3 ;  /* 0x0000000708257c11 */ /* 0x000fe400098f1409 */
[----:B------:R-:W-:Y:S02]  /*10c0*/  ISETP.GT.AND P3, PT, R16, 0xb, PT ;  /* 0x0000000b1000780c */ /* 0x000fe40003f64270 */
[----:B------:R-:W-:Y:S02]  /*10d0*/  CS2R R8, SRZ ;  /* 0x0000000000087805 */ /* 0x000fe4000001ff00 */
[----:B------:R-:W-:-:S02]  /*10e0*/  IADD3.X R13, R11, R13, R10, P4, P5 ;  /* 0x0000000d0b0d7210 */ /* 0x000fc400027ea40a */
[----:B------:R-:W-:Y:S02]  /*10f0*/  CS2R R10, SRZ ;  /* 0x00000000000a7805 */ /* 0x000fe4000001ff00 */
[C---:B------:R-:W-:Y:S01]  /*1100*/  LEA R26, P4, R12.reuse, UR6, 0x2 ;  /* 0x000000060c1a7c11 */ /* 0x040fe2000f8810ff */
[----:B------:R-:W-:Y:S02]  /*1110*/  IMAD.MOV.U32 R14, RZ, RZ, RZ ;  /* 0x000000ffff0e7224 */ /* 0x000fe400078e00ff */
[----:B------:R-:W-:Y:S01]  /*1120*/  IMAD.MOV.U32 R15, RZ, RZ, RZ ;  /* 0x000000ffff0f7224 */ /* 0x000fe200078e00ff */
[----:B------:R-:W-:Y:S02]  /*1130*/  LEA.HI.X R27, R12, UR7, R13, 0x2, P4 ;  /* 0x000000070c1b7c11 */ /* 0x000fe4000a0f140d */
[----:B------:R-:W-:Y:S01]  /*1140*/  CS2R R12, SRZ ;  /* 0x00000000000c7805 */ /* 0x000fe2000001ff00 */
[----:B------:R0:W4:Y:S05]  /*1150*/  @P2 LDG.E.128 R8, desc[UR4][R36.64+-0x30000] ;  /* 0xfd00000424082981 */ /* 0x00012a000c1e1d00 */
[----:B------:R-:W4:Y:S01]  /*1160*/  @P3 LDG.E.128 R12, desc[UR4][R26.64+-0x30000] ;  /* 0xfd0000041a0c3981 */ /* 0x000f22000c1e1d00 */
[----:B------:R-:W-:Y:S01]  /*1170*/  FMUL R0, R0, R29 ;  /* 0x0000001d00007220 */ /* 0x000fe20000400000 */
[----:B------:R-:W-:Y:S01]  /*1180*/  SEL R6, R6, RZ, !P1 ;  /* 0x000000ff06067207 */ /* 0x000fe20004800000 */
[----:B0-----:R-:W0:Y:S01]  /*1190*/  LDC.64 R36, c[0x0][0x240] ;  /* 0x00009000ff247b82 */ /* 0x001e220000000a00 */
[----:B------:R-:W-:Y:S01]  /*11a0*/  FMUL R4, R4, R25 ;  /* 0x0000001904047220 */ /* 0x000fe20000400000 */
[----:B------:R-:W-:Y:S01]  /*11b0*/  FMUL R2, R2, R23 ;  /* 0x0000001702027220 */ /* 0x000fe20000400000 */
[----:B------:R-:W-:-:S02]  /*11c0*/  SEL R23, R20, RZ, !P0 ;  /* 0x000000ff14177207 */ /* 0x000fc40004000000 */
[----:B------:R-:W-:Y:S02]  /*11d0*/  SEL R17, R17, RZ, !P0 ;  /* 0x000000ff11117207 */ /* 0x000fe40004000000 */
[----:B--2---:R-:W-:Y:S02]  /*11e0*/  SEL R29, R22, RZ, !P1 ;  /* 0x000000ff161d7207 */ /* 0x004fe40004800000 */
[----:B---3--:R-:W-:-:S03]  /*11f0*/  SEL R25, R24, RZ, !P1 ;  /* 0x000000ff18197207 */ /* 0x008fc60004800000 */
[----:B------:R-:W-:Y:S01]  /*1200*/  FFMA R7, R6, R7, R29 ;  /* 0x0000000706077223 */ /* 0x000fe2000000001d */
[----:B------:R-:W-:Y:S02]  /*1210*/  SEL R6, R5, RZ, !P1 ;  /* 0x000000ff05067207 */ /* 0x000fe40004800000 */
[----:B------:R-:W-:Y:S02]  /*1220*/  SEL R19, R19, RZ, !P0 ;  /* 0x000000ff13137207 */ /* 0x000fe40004000000 */
[----:B------:R-:W-:Y:S01]  /*1230*/  SEL R18, R18, RZ, !P0 ;  /* 0x000000ff12127207 */ /* 0x000fe20004000000 */
[----:B------:R-:W-:Y:S01]  /*1240*/  FFMA R6, R6, R21, R25 ;  /* 0x0000001506067223 */ /* 0x000fe20000000019 */
[----:B-----5:R-:W-:Y:S02]  /*1250*/  SEL R16, R31, RZ, !P0 ;  /* 0x000000ff1f107207 */ /* 0x020fe40004000000 */
[----:B------:R-:W-:Y:S02]  /*1260*/  SEL R32, R32, RZ, !P0 ;  /* 0x000000ff20207207 */ /* 0x000fe40004000000 */
[----:B------:R-:W-:-:S02]  /*1270*/  SEL R20, R33, RZ, !P0 ;  /* 0x000000ff21147207 */ /* 0x000fc40004000000 */
[----:B------:R-:W-:Y:S01]  /*1280*/  SEL R5, R34, RZ, !P0 ;  /* 0x000000ff22057207 */ /* 0x000fe20004000000 */
[----:B------:R-:W-:Y:S01]  /*1290*/  FFMA R2, R17, R2, R16 ;  /* 0x0000000211027223 */ /* 0x000fe20000000010 */
[----:B------:R-:W-:Y:S01]  /*12a0*/  FFMA R4, R23, R4, R32 ;  /* 0x0000000417047223 */ /* 0x000fe20000000020 */
[----:B------:R-:W-:Y:S01]  /*12b0*/  FFMA R0, R19, R0, R20 ;  /* 0x0000000013007223 */ /* 0x000fe20000000014 */
[----:B------:R-:W-:Y:S01]  /*12c0*/  FSETP.GEU.AND P6, PT, R35, RZ, PT ;  /* 0x000000ff2300720b */ /* 0x000fe20003fce000 */
[----:B------:R-:W-:Y:S01]  /*12d0*/  FFMA R5, R18, R30, R5 ;  /* 0x0000001e12057223 */ /* 0x000fe20000000005 */
[----:B------:R-:W-:Y:S02]  /*12e0*/  FSETP.GEU.AND P5, PT, R28, RZ, PT ;  /* 0x000000ff1c00720b */ /* 0x000fe40003fae000 */
[----:B------:R-:W-:Y:S01]  /*12f0*/  FSETP.GEU.AND P4, PT, R7, RZ, PT ;  /* 0x000000ff0700720b */ /* 0x000fe20003f8e000 */
[----:B0-----:R-:W-:Y:S01]  /*1300*/  IMAD.WIDE R36, R3, 0x4, R36 ;  /* 0x0000000403247825 */ /* 0x001fe200078e0224 */
[----:B----4-:R-:W-:-:S02]  /*1310*/  SEL R8, R8, RZ, P2 ;  /* 0x000000ff08087207 */ /* 0x010fc40001000000 */
[----:B------:R-:W-:Y:S02]  /*1320*/  SEL R9, R9, RZ, P2 ;  /* 0x000000ff09097207 */ /* 0x000fe40001000000 */
[----:B------:R-:W-:Y:S02]  /*1330*/  SEL R10, R10, RZ, P2 ;  /* 0x000000ff0a0a7207 */ /* 0x000fe40001000000 */
[----:B------:R-:W-:Y:S02]  /*1340*/  SEL R11, R11, RZ, P2 ;  /* 0x000000ff0b0b7207 */ /* 0x000fe40001000000 */
[----:B------:R-:W-:Y:S02]  /*1350*/  FSETP.GEU.AND P2, PT, R6, RZ, PT ;  /* 0x000000ff0600720b */ /* 0x000fe40003f4e000 */
[----:B------:R-:W-:Y:S02]  /*1360*/  @!P1 SEL R8, R35, RZ, P6 ;  /* 0x000000ff23089207 */ /* 0x000fe40003000000 */
[----:B------:R-:W-:-:S02]  /*1370*/  @!P1 SEL R9, R28, RZ, P5 ;  /* 0x000000ff1c099207 */ /* 0x000fc40002800000 */
[----:B------:R-:W-:Y:S02]  /*1380*/  @!P1 SEL R10, R7, RZ, P4 ;  /* 0x000000ff070a9207 */ /* 0x000fe40002000000 */
[----:B------:R-:W-:Y:S02]  /*1390*/  @!P1 SEL R11, R6, RZ, P2 ;  /* 0x000000ff060b9207 */ /* 0x000fe40001000000 */
[----:B------:R-:W-:Y:S02]  /*13a0*/  SEL R12, R12, RZ, P3 ;  /* 0x000000ff0c0c7207 */ /* 0x000fe40001800000 */
[----:B------:R-:W-:Y:S02]  /*13b0*/  SEL R13, R13, RZ, P3 ;  /* 0x000000ff0d0d7207 */ /* 0x000fe40001800000 */
[----:B------:R-:W-:Y:S02]  /*13c0*/  SEL R14, R14, RZ, P3 ;  /* 0x000000ff0e0e7207 */ /* 0x000fe40001800000 */
[----:B------:R-:W-:-:S02]  /*13d0*/  SEL R15, R15, RZ, P3 ;  /* 0x000000ff0f0f7207 */ /* 0x000fc40001800000 */
[----:B------:R-:W-:Y:S02]  /*13e0*/  FSETP.GEU.AND P4, PT, R2, RZ, PT ;  /* 0x000000ff0200720b */ /* 0x000fe40003f8e000 */
[----:B------:R-:W-:Y:S02]  /*13f0*/  FSETP.GEU.AND P3, PT, R4, RZ, PT ;  /* 0x000000ff0400720b */ /* 0x000fe40003f6e000 */
[----:B------:R-:W-:Y:S02]  /*1400*/  FSETP.GEU.AND P2, PT, R0, RZ, PT ;  /* 0x000000ff0000720b */ /* 0x000fe40003f4e000 */
[----:B------:R-:W-:Y:S02]  /*1410*/  FSETP.GEU.AND P1, PT, R5, RZ, PT ;  /* 0x000000ff0500720b */ /* 0x000fe40003f2e000 */
[----:B------:R-:W-:Y:S02]  /*1420*/  @!P0 SEL R12, R2, RZ, P4 ;  /* 0x000000ff020c8207 */ /* 0x000fe40002000000 */
[----:B------:R-:W-:-:S02]  /*1430*/  @!P0 SEL R13, R4, RZ, P3 ;  /* 0x000000ff040d8207 */ /* 0x000fc40001800000 */
[----:B------:R-:W-:Y:S02]  /*1440*/  @!P0 SEL R14, R0, RZ, P2 ;  /* 0x000000ff000e8207 */ /* 0x000fe40001000000 */
[----:B------:R-:W-:Y:S01]  /*1450*/  @!P0 SEL R15, R5, RZ, P1 ;  /* 0x000000ff050f8207 */ /* 0x000fe20000800000 */
[----:B------:R-:W-:Y:S04]  /*1460*/  STG.E.128 desc[UR4][R36.64], R8 ;  /* 0x0000000824007986 */ /* 0x000fe8000c101d04 */
[----:B------:R-:W-:Y:S01]  /*1470*/  STG.E.128 desc[UR4][R36.64+0x800], R12 ;  /* 0x0008000c24007986 */ /* 0x000fe2000c101d04 */
[----:B------:R-:W-:Y:S05]  /*1480*/  EXIT ;  /* 0x000000000000794d */ /* 0x000fea0003800000 */
.L_x_0:
[----:B------:R-:W-:-:S00]  /*1490*/  BRA `(.L_x_0) ;  /* 0xfffffffc00fc7947 */ /* 0x000fc0000383ffff */
[----:B------:R-:W-:-:S00]  /*14a0*/  NOP ;  /* 0x0000000000007918 */ /* 0x000fc00000000000 */
        /* <DEDUP_REMOVED lines=13> */
.L_x_1:


//--------------------- .nv.global.init           --------------------------
	.section	.nv.global.init,"aw",@progbits
.nv.global.init:
	.type		_$_str,@object
	.size		_$_str,(_$_str_$_2 - _$_str)
_$_str:
        /*0000*/ 	.byte	0x5f, 0x5f, 0x43, 0x55, 0x44, 0x41, 0x5f, 0x46, 0x54, 0x5a, 0x00
	.type		_$_str_$_2,@object
	.size		_$_str_$_2,(.L_1 - _$_str_$_2)
_$_str_$_2:
        /*000b*/ 	.byte	0x5f, 0x5f, 0x43, 0x55, 0x44, 0x41, 0x5f, 0x50, 0x52, 0x45, 0x43, 0x5f, 0x53, 0x51, 0x52, 0x54
        /*001b*/ 	.byte	0x00
.L_1:


//--------------------- .nv.constant0.triton_poi_fused_cat_3 --------------------------
	.section	.nv.constant0.triton_poi_fused_cat_3,"a",@progbits
	.sectionflags	@""
	.align	4
.nv.constant0.triton_poi_fused_cat_3:
	.zero		588
